	.headerflags	@"EF_CUDA_TEXMODE_UNIFIED EF_CUDA_64BIT_ADDRESS EF_CUDA_ACCELERATORS EF_CUDA_SM90 EF_CUDA_VIRTUAL_SM(EF_CUDA_SM90)"
	.elftype	@"ET_EXEC"


//--------------------- .nv.info                  --------------------------
	.section	.nv.info,"",@"SHT_CUDA_INFO"
	.align	4


	//----- nvinfo : EIATTR_REGCOUNT
	.align		4
        /*0000*/ 	.byte	0x04, 0x2f
        /*0002*/ 	.short	(.L_1 - .L_0)
	.align		4
.L_0:
        /*0004*/ 	.word	index@(triton_poi_fused_clone_3)
        /*0008*/ 	.word	0x00000012


	//----- nvinfo : EIATTR_MIN_STACK_SIZE
	.align		4
.L_1:
        /*000c*/ 	.byte	0x04, 0x12
        /*000e*/ 	.short	(.L_3 - .L_2)
	.align		4
.L_2:
        /*0010*/ 	.word	index@(triton_poi_fused_clone_3)
        /*0014*/ 	.word	0x00000000


	//----- nvinfo : EIATTR_FRAME_SIZE
	.align		4
.L_3:
        /*0018*/ 	.byte	0x04, 0x11
        /*001a*/ 	.short	(.L_5 - .L_4)
	.align		4
.L_4:
        /*001c*/ 	.word	index@(triton_poi_fused_clone_3)
        /*0020*/ 	.word	0x00000000


	//----- nvinfo : EIATTR_MIN_STACK_SIZE
	.align		4
.L_5:
        /*0024*/ 	.byte	0x04, 0x12
        /*0026*/ 	.short	(.L_7 - .L_6)
	.align		4
.L_6:
        /*0028*/ 	.word	index@(triton_poi_fused_clone_3)
        /*002c*/ 	.word	0x00000000
.L_7:


//--------------------- .nv.info.triton_poi_fused_clone_3 --------------------------
	.section	.nv.info.triton_poi_fused_clone_3,"",@"SHT_CUDA_INFO"
	.sectionflags	@""
	.align	4


	//----- nvinfo : EIATTR_CUDA_API_VERSION
	.align		4
        /*0000*/ 	.byte	0x04, 0x37
        /*0002*/ 	.short	(.L_9 - .L_8)
.L_8:
        /*0004*/ 	.word	0x0000007c


	//----- nvinfo : EIATTR_KPARAM_INFO
	.align		4
.L_9:
        /*0008*/ 	.byte	0x04, 0x17
        /*000a*/ 	.short	(.L_11 - .L_10)
.L_10:
        /*000c*/ 	.word	0x00000000
        /*0010*/ 	.short	0x0004
        /*0012*/ 	.short	0x001c
        /*0014*/ 	.byte	0x00, 0xf0, 0x11, 0x00


	//----- nvinfo : EIATTR_KPARAM_INFO
	.align		4
.L_11:
        /*0018*/ 	.byte	0x04, 0x17
        /*001a*/ 	.short	(.L_13 - .L_12)
.L_12:
        /*001c*/ 	.word	0x00000000
        /*0020*/ 	.short	0x0003
        /*0022*/ 	.short	0x0018
        /*0024*/ 	.byte	0x00, 0xf0, 0x11, 0x00


	//----- nvinfo : EIATTR_KPARAM_INFO
	.align		4
.L_13:
        /*0028*/ 	.byte	0x04, 0x17
        /*002a*/ 	.short	(.L_15 - .L_14)
.L_14:
        /*002c*/ 	.word	0x00000000
        /*0030*/ 	.short	0x0002
        /*0032*/ 	.short	0x0010
        /*0034*/ 	.byte	0x00, 0xf4, 0x21, 0x00


	//----- nvinfo : EIATTR_KPARAM_INFO
	.align		4
.L_15:
        /*0038*/ 	.byte	0x04, 0x17
        /*003a*/ 	.short	(.L_17 - .L_16)
.L_16:
        /*003c*/ 	.word	0x00000000
        /*0040*/ 	.short	0x0001
        /*0042*/ 	.short	0x0008
        /*0044*/ 	.byte	0x00, 0xf4, 0x21, 0x00


	//----- nvinfo : EIATTR_KPARAM_INFO
	.align		4
.L_17:
        /*0048*/ 	.byte	0x04, 0x17
        /*004a*/ 	.short	(.L_19 - .L_18)
.L_18:
        /*004c*/ 	.word	0x00000000
        /*0050*/ 	.short	0x0000
        /*0052*/ 	.short	0x0000
        /*0054*/ 	.byte	0x00, 0xf4, 0x21, 0x00


	//----- nvinfo : EIATTR_SPARSE_MMA_MASK
	.align		4
.L_19:
        /*0058*/ 	.byte	0x03, 0x50
        /*005a*/ 	.short	0x0000


	//----- nvinfo : EIATTR_MAXREG_COUNT
	.align		4
        /*005c*/ 	.byte	0x03, 0x1b
        /*005e*/ 	.short	0x00ff


	//----- nvinfo : EIATTR_EXIT_INSTR_OFFSETS
	.align		4
        /*0060*/ 	.byte	0x04, 0x1c
        /*0062*/ 	.short	(.L_21 - .L_20)


	//   ....[0]....
.L_20:
        /*0064*/ 	.word	0x000003a0


	//   ....[1]....
        /*0068*/ 	.word	0x00000400


	//----- nvinfo : EIATTR_REQNTID
	.align		4
.L_21:
        /*006c*/ 	.byte	0x04, 0x10
        /*006e*/ 	.short	(.L_23 - .L_22)
.L_22:
        /*0070*/ 	.word	0x00000020
        /*0074*/ 	.word	0x00000001
        /*0078*/ 	.word	0x00000001


	//----- nvinfo : EIATTR_CBANK_PARAM_SIZE
	.align		4
.L_23:
        /*007c*/ 	.byte	0x03, 0x19
        /*007e*/ 	.short	0x0020


	//----- nvinfo : EIATTR_PARAM_CBANK
	.align		4
        /*0080*/ 	.byte	0x04, 0x0a
        /*0082*/ 	.short	(.L_25 - .L_24)
	.align		4
.L_24:
        /*0084*/ 	.word	index@(.nv.constant0.triton_poi_fused_clone_3)
        /*0088*/ 	.short	0x0210
        /*008a*/ 	.short	0x0020


	//----- nvinfo : EIATTR_SW_WAR
	.align		4
.L_25:
        /*008c*/ 	.byte	0x04, 0x36
        /*008e*/ 	.short	(.L_27 - .L_26)
.L_26:
        /*0090*/ 	.word	0x00000008
.L_27:


//--------------------- .nv.callgraph             --------------------------
	.section	.nv.callgraph,"",@"SHT_CUDA_CALLGRAPH"
	.align	4
	.sectionentsize	8
	.align		4
        /*0000*/ 	.word	0x00000000
	.align		4
        /*0004*/ 	.word	0xffffffff
	.align		4
        /*0008*/ 	.word	0x00000000
	.align		4
        /*000c*/ 	.word	0xfffffffe
	.align		4
        /*0010*/ 	.word	0x00000000
	.align		4
        /*0014*/ 	.word	0xfffffffd
	.align		4
        /*0018*/ 	.word	0x00000000
	.align		4
        /*001c*/ 	.word	0xfffffffc


//--------------------- .text.triton_poi_fused_clone_3 --------------------------
	.section	.text.triton_poi_fused_clone_3,"ax",@progbits
	.sectionflags	@"SHF_BARRIERS=1"
	.align	128
        .global         triton_poi_fused_clone_3
        .type           triton_poi_fused_clone_3,@function
        .size           triton_poi_fused_clone_3,(.L_x_1 - triton_poi_fused_clone_3)
        .other          triton_poi_fused_clone_3,@"STO_CUDA_ENTRY STV_DEFAULT"
triton_poi_fused_clone_3:
.text.triton_poi_fused_clone_3:
[----:B------:R-:W0:Y:S02]  /*0000*/  LDC R1, c[0x0][0x28] ;  /* 0x00000a00ff017b82 */ /* 0x000e240000000800 */
[----:B------:R-:W1:Y:S01]  /*0010*/  S2R R0, SR_CTAID.Y ;  /* 0x0000000000007919 */ /* 0x000e620000002600 */
[----:B------:R-:W2:Y:S01]  /*0020*/  LDC.64 R2, c[0x0][0x210] ;  /* 0x00008400ff027b82 */ /* 0x000ea20000000a00 */
[----:B------:R-:W-:Y:S01]  /*0030*/  ULDC.64 UR6, c[0x0][0x208] ;  /* 0x0000820000067ab9 */ /* 0x000fe20000000a00 */
[----:B------:R-:W3:Y:S01]  /*0040*/  S2R R15, SR_TID.X ;  /* 0x00000000000f7919 */ /* 0x000ee20000002100 */
[----:B------:R-:W4:Y:S01]  /*0050*/  S2R R5, SR_CTAID.X ;  /* 0x0000000000057919 */ /* 0x000f220000002500 */
[----:B-1----:R-:W-:Y:S01]  /*0060*/  SHF.R.U32.HI R4, RZ, 0x1d, R0 ;  /* 0x0000001dff047819 */ /* 0x002fe20000011600 */
[----:B------:R-:W-:-:S03]  /*0070*/  IMAD.SHL.U32 R0, R0, 0x4, RZ ;  /* 0x0000000400007824 */ /* 0x000fc600078e00ff */
[----:B------:R-:W-:Y:S02]  /*0080*/  SGXT.U32 R4, R4, 0x1 ;  /* 0x000000010404781a */ /* 0x000fe40000000000 */
[----:B---3--:R-:W-:Y:S02]  /*0090*/  LOP3.LUT R9, R0, 0x3, R15, 0xf8, !PT ;  /* 0x0000000300097812 */ /* 0x008fe400078ef80f */
[----:B------:R-:W-:Y:S01]  /*00a0*/  SHF.R.U32.HI R7, RZ, 0x2, R15 ;  /* 0x00000002ff077819 */ /* 0x000fe2000001160f */
[----:B----4-:R-:W-:Y:S01]  /*00b0*/  IMAD.SHL.U32 R6, R5, 0x8, RZ ;  /* 0x0000000805067824 */ /* 0x010fe200078e00ff */
[----:B------:R-:W-:Y:S01]  /*00c0*/  SHF.R.S32.HI R11, RZ, 0x1c, R5 ;  /* 0x0000001cff0b7819 */ /* 0x000fe20000011405 */
[----:B------:R-:W-:Y:S01]  /*00d0*/  IMAD.IADD R10, R9, 0x1, R4 ;  /* 0x00000001090a7824 */ /* 0x000fe200078e0204 */
[----:B------:R-:W-:Y:S01]  /*00e0*/  SGXT.U32 R7, R7, 0x3 ;  /* 0x000000030707781a */ /* 0x000fe20000000000 */
[----:B------:R-:W1:Y:S01]  /*00f0*/  LDC.64 R4, c[0x0][0x218] ;  /* 0x00008600ff047b82 */ /* 0x000e620000000a00 */
[----:B------:R-:W-:Y:S01]  /*0100*/  SGXT R11, R11, 0x1 ;  /* 0x000000010b0b781a */ /* 0x000fe20000000200 */
[----:B------:R-:W-:Y:S01]  /*0110*/  IMAD.SHL.U32 R12, R10, 0x8, RZ ;  /* 0x000000080a0c7824 */ /* 0x000fe200078e00ff */
[----:B------:R-:W-:-:S02]  /*0120*/  LOP3.LUT R8, R6, R7, RZ, 0xfc, !PT ;  /* 0x0000000706087212 */ /* 0x000fc400078efcff */
[----:B------:R-:W-:Y:S02]  /*0130*/  LOP3.LUT R10, R10, 0xfffffffe, RZ, 0xc0, !PT ;  /* 0xfffffffe0a0a7812 */ /* 0x000fe400078ec0ff */
[----:B------:R-:W-:Y:S02]  /*0140*/  LEA.HI R11, R11, R8, RZ, 0x2 ;  /* 0x000000080b0b7211 */ /* 0x000fe400078f10ff */
[----:B------:R-:W-:Y:S02]  /*0150*/  LOP3.LUT R12, R12, 0xfffffff0, RZ, 0xc0, !PT ;  /* 0xfffffff00c0c7812 */ /* 0x000fe400078ec0ff */
[----:B------:R-:W-:Y:S02]  /*0160*/  LOP3.LUT R13, R11, 0xfffffffc, RZ, 0xc0, !PT ;  /* 0xfffffffc0b0d7812 */ /* 0x000fe400078ec0ff */
[----:B------:R-:W-:Y:S02]  /*0170*/  IADD3 R10, R12, R9, -R10 ;  /* 0x000000090c0a7210 */ /* 0x000fe40007ffe80a */
[----:B------:R-:W-:Y:S01]  /*0180*/  SHF.R.S32.HI R11, RZ, 0x2, R11 ;  /* 0x00000002ff0b7819 */ /* 0x000fe2000001140b */
[C---:B------:R-:W-:Y:S01]  /*0190*/  IMAD.IADD R13, R8.reuse, 0x1, -R13 ;  /* 0x00000001080d7824 */ /* 0x040fe200078e0a0d */
[----:B------:R-:W-:Y:S01]  /*01a0*/  ISETP.GE.AND P1, PT, R8, 0x8, PT ;  /* 0x000000080800780c */ /* 0x000fe20003f26270 */
[----:B------:R-:W-:-:S02]  /*01b0*/  IMAD.MOV.U32 R8, RZ, RZ, RZ ;  /* 0x000000ffff087224 */ /* 0x000fc400078e00ff */
[----:B------:R-:W-:Y:S01]  /*01c0*/  IMAD R10, R11, 0x2, R10 ;  /* 0x000000020b0a7824 */ /* 0x000fe200078e020a */
[----:B------:R-:W-:Y:S01]  /*01d0*/  ISETP.LT.AND P0, PT, R9, 0x8, !P1 ;  /* 0x000000080900780c */ /* 0x000fe20004f01270 */
[----:B------:R-:W-:Y:S02]  /*01e0*/  IMAD.MOV.U32 R11, RZ, RZ, RZ ;  /* 0x000000ffff0b7224 */ /* 0x000fe400078e00ff */
[C---:B------:R-:W-:Y:S02]  /*01f0*/  IMAD R9, R13.reuse, 0x4, R10 ;  /* 0x000000040d097824 */ /* 0x040fe400078e020a */
[----:B-1----:R-:W-:-:S04]  /*0200*/  IMAD.WIDE R4, R13, 0x4, R4 ;  /* 0x000000040d047825 */ /* 0x002fc800078e0204 */
[----:B--2---:R-:W-:Y:S01]  /*0210*/  IMAD.WIDE R2, R9, 0x4, R2 ;  /* 0x0000000409027825 */ /* 0x004fe200078e0202 */
[----:B------:R-:W2:Y:S04]  /*0220*/  @!P1 LDG.E.EL R11, desc[UR6][R4.64] ;  /* 0x00000006040b9981 */ /* 0x000ea8000c2e1900 */
[----:B------:R1:W2:Y:S01]  /*0230*/  @P0 LDG.E R8, desc[UR6][R2.64] ;  /* 0x0000000602080981 */ /* 0x0002a2000c1e1900 */
[----:B------:R-:W3:Y:S01]  /*0240*/  S2UR UR5, SR_CgaCtaId ;  /* 0x00000000000579c3 */ /* 0x000ee20000008800 */
[----:B------:R-:W-:Y:S01]  /*0250*/  IMAD.SHL.U32 R10, R15, 0x8, RZ ;  /* 0x000000080f0a7824 */ /* 0x000fe200078e00ff */
[----:B------:R-:W-:Y:S01]  /*0260*/  UMOV UR4, 0x400 ;  /* 0x0000040000047882 */ /* 0x000fe20000000000 */
[----:B------:R-:W-:Y:S02]  /*0270*/  SHF.R.U32.HI R9, RZ, 0x3, R15 ;  /* 0x00000003ff097819 */ /* 0x000fe4000001160f */
[----:B------:R-:W-:-:S02]  /*0280*/  LOP3.LUT R6, R6, 0x7, R15, 0xf8, !PT ;  /* 0x0000000706067812 */ /* 0x000fc400078ef80f */
[----:B------:R-:W-:Y:S02]  /*0290*/  LOP3.LUT R10, R10, 0x18, RZ, 0xc0, !PT ;  /* 0x000000180a0a7812 */ /* 0x000fe400078ec0ff */
[----:B------:R-:W-:Y:S02]  /*02a0*/  SGXT.U32 R9, R9, 0x2 ;  /* 0x000000020909781a */ /* 0x000fe40000000000 */
[----:B------:R-:W-:Y:S02]  /*02b0*/  LOP3.LUT R7, R10, R7, RZ, 0xfc, !PT ;  /* 0x000000070a077212 */ /* 0x000fe400078efcff */
[----:B------:R-:W-:Y:S02]  /*02c0*/  LOP3.LUT R9, R0, R9, RZ, 0xfc, !PT ;  /* 0x0000000900097212 */ /* 0x000fe400078efcff */
[----:B------:R-:W-:Y:S02]  /*02d0*/  SHF.R.U32.HI R0, RZ, 0x1, R15 ;  /* 0x00000001ff007819 */ /* 0x000fe4000001160f */
[----:B-1----:R-:W-:-:S02]  /*02e0*/  VIMNMX R3, R6, R9, !PT ;  /* 0x0000000906037248 */ /* 0x002fc40007fe0100 */
[----:B------:R-:W-:Y:S02]  /*02f0*/  LOP3.LUT R2, R0, 0xc, RZ, 0xc0, !PT ;  /* 0x0000000c00027812 */ /* 0x000fe400078ec0ff */
[----:B------:R-:W-:Y:S02]  /*0300*/  ISETP.GE.AND P0, PT, R3, 0x8, PT ;  /* 0x000000080300780c */ /* 0x000fe40003f06270 */
[----:B------:R-:W-:Y:S01]  /*0310*/  LOP3.LUT R0, R15, 0x1f, RZ, 0xc0, !PT ;  /* 0x0000001f0f007812 */ /* 0x000fe200078ec0ff */
[----:B---3--:R-:W-:-:S06]  /*0320*/  UPRMT UR4, UR5, 0x654, UR4 ;  /* 0x0000065405047896 */ /* 0x008fcc0008000004 */
[----:B------:R-:W-:Y:S01]  /*0330*/  LEA.HI R10, R10, UR4, RZ, 0x1f ;  /* 0x000000040a0a7c11 */ /* 0x000fe2000f8ff8ff */
[----:B------:R-:W-:-:S04]  /*0340*/  VIADD R3, R2, UR4 ;  /* 0x0000000402037c36 */ /* 0x000fc80008000000 */
[----:B------:R-:W-:Y:S02]  /*0350*/  IMAD R7, R7, 0x4, R10 ;  /* 0x0000000407077824 */ /* 0x000fe400078e020a */
[----:B------:R-:W-:Y:S02]  /*0360*/  IMAD R0, R0, 0x4, R3 ;  /* 0x0000000400007824 */ /* 0x000fe400078e0203 */
[----:B--2---:R-:W-:-:S05]  /*0370*/  FADD R8, R11, R8 ;  /* 0x000000080b087221 */ /* 0x004fca0000000000 */
[----:B------:R1:W-:Y:S01]  /*0380*/  STS [R7], R8 ;  /* 0x0000000807007388 */ /* 0x0003e20000000800 */
[----:B------:R-:W-:Y:S06]  /*0390*/  BAR.SYNC.DEFER_BLOCKING 0x0 ;  /* 0x0000000000007b1d */ /* 0x000fec0000010000 */
[----:B-1----:R-:W-:Y:S05]  /*03a0*/  @P0 EXIT ;  /* 0x000000000000094d */ /* 0x002fea0003800000 */
[----:B------:R-:W0:Y:S01]  /*03b0*/  LDS R5, [R0] ;  /* 0x0000000000057984 */ /* 0x000e220000000800 */
[----:B------:R-:W1:Y:S01]  /*03c0*/  LDC.64 R2, c[0x0][0x220] ;  /* 0x00008800ff027b82 */ /* 0x000e620000000a00 */
[----:B------:R-:W-:-:S04]  /*03d0*/  IMAD R9, R9, 0x8, R6 ;  /* 0x0000000809097824 */ /* 0x000fc800078e0206 */
[----:B-1----:R-:W-:-:S05]  /*03e0*/  IMAD.WIDE R2, R9, 0x4, R2 ;  /* 0x0000000409027825 */ /* 0x002fca00078e0202 */
[----:B0-----:R-:W-:Y:S01]  /*03f0*/  STG.E desc[UR6][R2.64], R5 ;  /* 0x0000000502007986 */ /* 0x001fe2000c101906 */
[----:B------:R-:W-:Y:S05]  /*0400*/  EXIT ;  /* 0x000000000000794d */ /* 0x000fea0003800000 */
.L_x_0:
[----:B------:R-:W-:-:S00]  /*0410*/  BRA `(.L_x_0) ;  /* 0xfffffffc00fc7947 */ /* 0x000fc0000383ffff */
[----:B------:R-:W-:-:S00]  /*0420*/  NOP ;  /* 0x0000000000007918 */ /* 0x000fc00000000000 */
        /* <DEDUP_REMOVED lines=13> */
.L_x_1:


//--------------------- .nv.shared.triton_poi_fused_clone_3 --------------------------
	.section	.nv.shared.triton_poi_fused_clone_3,"aw",@nobits
	.sectionflags	@""
	.align	16
	.zero		1024


//--------------------- .nv.constant0.triton_poi_fused_clone_3 --------------------------
	.section	.nv.constant0.triton_poi_fused_clone_3,"a",@progbits
	.sectionflags	@""
	.align	4
.nv.constant0.triton_poi_fused_clone_3:
	.zero		560
